	.headerflags	@"EF_CUDA_TEXMODE_UNIFIED EF_CUDA_64BIT_ADDRESS EF_CUDA_ACCELERATORS EF_CUDA_SM90 EF_CUDA_VIRTUAL_SM(EF_CUDA_SM90)"
	.elftype	@"ET_EXEC"


//--------------------- .nv.info                  --------------------------
	.section	.nv.info,"",@"SHT_CUDA_INFO"
	.align	4


	//----- nvinfo : EIATTR_REGCOUNT
	.align		4
        /*0000*/ 	.byte	0x04, 0x2f
        /*0002*/ 	.short	(.L_1 - .L_0)
	.align		4
.L_0:
        /*0004*/ 	.word	index@(triton_poi_fused_argmin_2)
        /*0008*/ 	.word	0x00000010


	//----- nvinfo : EIATTR_MIN_STACK_SIZE
	.align		4
.L_1:
        /*000c*/ 	.byte	0x04, 0x12
        /*000e*/ 	.short	(.L_3 - .L_2)
	.align		4
.L_2:
        /*0010*/ 	.word	index@(triton_poi_fused_argmin_2)
        /*0014*/ 	.word	0x00000000


	//----- nvinfo : EIATTR_FRAME_SIZE
	.align		4
.L_3:
        /*0018*/ 	.byte	0x04, 0x11
        /*001a*/ 	.short	(.L_5 - .L_4)
	.align		4
.L_4:
        /*001c*/ 	.word	index@(triton_poi_fused_argmin_2)
        /*0020*/ 	.word	0x00000000


	//----- nvinfo : EIATTR_MIN_STACK_SIZE
	.align		4
.L_5:
        /*0024*/ 	.byte	0x04, 0x12
        /*0026*/ 	.short	(.L_7 - .L_6)
	.align		4
.L_6:
        /*0028*/ 	.word	index@(triton_poi_fused_argmin_2)
        /*002c*/ 	.word	0x00000000
.L_7:


//--------------------- .nv.info.triton_poi_fused_argmin_2 --------------------------
	.section	.nv.info.triton_poi_fused_argmin_2,"",@"SHT_CUDA_INFO"
	.sectionflags	@""
	.align	4


	//----- nvinfo : EIATTR_CUDA_API_VERSION
	.align		4
        /*0000*/ 	.byte	0x04, 0x37
        /*0002*/ 	.short	(.L_9 - .L_8)
.L_8:
        /*0004*/ 	.word	0x0000007c


	//----- nvinfo : EIATTR_KPARAM_INFO
	.align		4
.L_9:
        /*0008*/ 	.byte	0x04, 0x17
        /*000a*/ 	.short	(.L_11 - .L_10)
.L_10:
        /*000c*/ 	.word	0x00000000
        /*0010*/ 	.short	0x0002
        /*0012*/ 	.short	0x0010
        /*0014*/ 	.byte	0x00, 0xf0, 0x11, 0x00


	//----- nvinfo : EIATTR_KPARAM_INFO
	.align		4
.L_11:
        /*0018*/ 	.byte	0x04, 0x17
        /*001a*/ 	.short	(.L_13 - .L_12)
.L_12:
        /*001c*/ 	.word	0x00000000
        /*0020*/ 	.short	0x0001
        /*0022*/ 	.short	0x0008
        /*0024*/ 	.byte	0x00, 0xf4, 0x21, 0x00


	//----- nvinfo : EIATTR_KPARAM_INFO
	.align		4
.L_13:
        /*0028*/ 	.byte	0x04, 0x17
        /*002a*/ 	.short	(.L_15 - .L_14)
.L_14:
        /*002c*/ 	.word	0x00000000
        /*0030*/ 	.short	0x0000
        /*0032*/ 	.short	0x0000
        /*0034*/ 	.byte	0x00, 0xf4, 0x21, 0x00


	//----- nvinfo : EIATTR_SPARSE_MMA_MASK
	.align		4
.L_15:
        /*0038*/ 	.byte	0x03, 0x50
        /*003a*/ 	.short	0x0000


	//----- nvinfo : EIATTR_MAXREG_COUNT
	.align		4
        /*003c*/ 	.byte	0x03, 0x1b
        /*003e*/ 	.short	0x00ff


	//----- nvinfo : EIATTR_EXIT_INSTR_OFFSETS
	.align		4
        /*0040*/ 	.byte	0x04, 0x1c
        /*0042*/ 	.short	(.L_17 - .L_16)


	//   ....[0]....
.L_16:
        /*0044*/ 	.word	0x000004c0


	//   ....[1]....
        /*0048*/ 	.word	0x00000500


	//----- nvinfo : EIATTR_REQNTID
	.align		4
.L_17:
        /*004c*/ 	.byte	0x04, 0x10
        /*004e*/ 	.short	(.L_19 - .L_18)
.L_18:
        /*0050*/ 	.word	0x00000020
        /*0054*/ 	.word	0x00000001
        /*0058*/ 	.word	0x00000001


	//----- nvinfo : EIATTR_CBANK_PARAM_SIZE
	.align		4
.L_19:
        /*005c*/ 	.byte	0x03, 0x19
        /*005e*/ 	.short	0x0014


	//----- nvinfo : EIATTR_PARAM_CBANK
	.align		4
        /*0060*/ 	.byte	0x04, 0x0a
        /*0062*/ 	.short	(.L_21 - .L_20)
	.align		4
.L_20:
        /*0064*/ 	.word	index@(.nv.constant0.triton_poi_fused_argmin_2)
        /*0068*/ 	.short	0x0210
        /*006a*/ 	.short	0x0014


	//----- nvinfo : EIATTR_SW_WAR
	.align		4
.L_21:
        /*006c*/ 	.byte	0x04, 0x36
        /*006e*/ 	.short	(.L_23 - .L_22)
.L_22:
        /*0070*/ 	.word	0x00000008
.L_23:


//--------------------- .nv.callgraph             --------------------------
	.section	.nv.callgraph,"",@"SHT_CUDA_CALLGRAPH"
	.align	4
	.sectionentsize	8
	.align		4
        /*0000*/ 	.word	0x00000000
	.align		4
        /*0004*/ 	.word	0xffffffff
	.align		4
        /*0008*/ 	.word	0x00000000
	.align		4
        /*000c*/ 	.word	0xfffffffe
	.align		4
        /*0010*/ 	.word	0x00000000
	.align		4
        /*0014*/ 	.word	0xfffffffd
	.align		4
        /*0018*/ 	.word	0x00000000
	.align		4
        /*001c*/ 	.word	0xfffffffc


//--------------------- .text.triton_poi_fused_argmin_2 --------------------------
	.section	.text.triton_poi_fused_argmin_2,"ax",@progbits
	.align	128
        .global         triton_poi_fused_argmin_2
        .type           triton_poi_fused_argmin_2,@function
        .size           triton_poi_fused_argmin_2,(.L_x_1 - triton_poi_fused_argmin_2)
        .other          triton_poi_fused_argmin_2,@"STO_CUDA_ENTRY STV_DEFAULT"
triton_poi_fused_argmin_2:
.text.triton_poi_fused_argmin_2:
[----:B------:R-:W0:Y:S02]  /*0000*/  LDC R1, c[0x0][0x28] ;  /* 0x00000a00ff017b82 */ /* 0x000e240000000800 */
[----:B------:R-:W1:Y:S01]  /*0010*/  S2R R0, SR_TID.X ;  /* 0x0000000000007919 */ /* 0x000e620000002100 */
[----:B------:R-:W2:Y:S01]  /*0020*/  LDC.64 R2, c[0x0][0x210] ;  /* 0x00008400ff027b82 */ /* 0x000ea20000000a00 */
[----:B------:R-:W-:Y:S01]  /*0030*/  IMAD.MOV.U32 R4, RZ, RZ, RZ ;  /* 0x000000ffff047224 */ /* 0x000fe200078e00ff */
[----:B------:R-:W-:Y:S01]  /*0040*/  ULDC.64 UR4, c[0x0][0x208] ;  /* 0x0000820000047ab9 */ /* 0x000fe20000000a00 */
[----:B------:R-:W3:Y:S01]  /*0050*/  S2R R5, SR_CTAID.X ;  /* 0x0000000000057919 */ /* 0x000ee20000002500 */
[----:B------:R-:W-:Y:S01]  /*0060*/  CS2R R8, SRZ ;  /* 0x0000000000087805 */ /* 0x000fe2000001ff00 */
[----:B-1----:R-:W-:-:S05]  /*0070*/  IMAD.SHL.U32 R0, R0, 0x2, RZ ;  /* 0x0000000200007824 */ /* 0x002fca00078e00ff */
[----:B------:R-:W-:-:S05]  /*0080*/  LOP3.LUT R0, R0, 0x3e, RZ, 0xc0, !PT ;  /* 0x0000003e00007812 */ /* 0x000fca00078ec0ff */
[----:B---3--:R-:W-:Y:S02]  /*0090*/  IMAD R5, R5, 0x40, R0 ;  /* 0x0000004005057824 */ /* 0x008fe400078e0200 */
[----:B------:R-:W-:Y:S02]  /*00a0*/  IMAD.MOV.U32 R0, RZ, RZ, RZ ;  /* 0x000000ffff007224 */ /* 0x000fe400078e00ff */
[C---:B------:R-:W-:Y:S01]  /*00b0*/  IMAD.SHL.U32 R7, R5.reuse, 0x4, RZ ;  /* 0x0000000405077824 */ /* 0x040fe200078e00ff */
[----:B------:R-:W-:-:S03]  /*00c0*/  ISETP.GE.AND P6, PT, R5, 0x40, PT ;  /* 0x000000400500780c */ /* 0x000fc60003fc6270 */
[----:B--2---:R-:W-:Y:S01]  /*00d0*/  IMAD.WIDE R2, R7, 0x4, R2 ;  /* 0x0000000407027825 */ /* 0x004fe200078e0202 */
[----:B------:R-:W-:-:S09]  /*00e0*/  CS2R R6, SRZ ;  /* 0x0000000000067805 */ /* 0x000fd2000001ff00 */
[----:B------:R-:W2:Y:S04]  /*00f0*/  @!P6 LDG.E.EL R0, desc[UR4][R2.64] ;  /* 0x000000040200e981 */ /* 0x000ea8000c2e1900 */
[----:B------:R-:W3:Y:S04]  /*0100*/  @!P6 LDG.E.EL R4, desc[UR4][R2.64+0x10] ;  /* 0x000010040204e981 */ /* 0x000ee8000c2e1900 */
[----:B------:R-:W4:Y:S04]  /*0110*/  @!P6 LDG.E.EL R7, desc[UR4][R2.64+0x4] ;  /* 0x000004040207e981 */ /* 0x000f28000c2e1900 */
[----:B------:R-:W5:Y:S04]  /*0120*/  @!P6 LDG.E.EL R9, desc[UR4][R2.64+0x14] ;  /* 0x000014040209e981 */ /* 0x000f68000c2e1900 */
[----:B------:R-:W5:Y:S04]  /*0130*/  @!P6 LDG.E.EL R6, desc[UR4][R2.64+0x8] ;  /* 0x000008040206e981 */ /* 0x000f68000c2e1900 */
[----:B------:R-:W5:Y:S01]  /*0140*/  @!P6 LDG.E.EL R8, desc[UR4][R2.64+0x18] ;  /* 0x000018040208e981 */ /* 0x000f62000c2e1900 */
[----:B------:R-:W-:-:S06]  /*0150*/  CS2R R10, SRZ ;  /* 0x00000000000a7805 */ /* 0x000fcc000001ff00 */
[----:B------:R-:W5:Y:S04]  /*0160*/  @!P6 LDG.E.EL R10, desc[UR4][R2.64+0xc] ;  /* 0x00000c04020ae981 */ /* 0x000f68000c2e1900 */
[----:B------:R1:W5:Y:S02]  /*0170*/  @!P6 LDG.E.EL R11, desc[UR4][R2.64+0x1c] ;  /* 0x00001c04020be981 */ /* 0x000364000c2e1900 */
[----:B-1----:R-:W1:Y:S02]  /*0180*/  LDC.64 R2, c[0x0][0x218] ;  /* 0x00008600ff027b82 */ /* 0x002e640000000a00 */
[----:B-1----:R-:W-:Y:S01]  /*0190*/  IMAD.WIDE R2, R5, 0x8, R2 ;  /* 0x0000000805027825 */ /* 0x002fe200078e0202 */
[----:B--2---:R-:W-:Y:S02]  /*01a0*/  FSETP.NAN.AND P0, PT, R0, R0, PT ;  /* 0x000000000000720b */ /* 0x004fe40003f08000 */
[----:B---3--:R-:W-:-:S02]  /*01b0*/  FSETP.NAN.AND P2, PT, R4, R4, PT ;  /* 0x000000040400720b */ /* 0x008fc40003f48000 */
[CC--:B----4-:R-:W-:Y:S02]  /*01c0*/  FSETP.NUM.AND P3, PT, R7.reuse, R7.reuse, P0 ;  /* 0x000000070700720b */ /* 0x0d0fe40000767000 */
[----:B------:R-:W-:Y:S02]  /*01d0*/  FSETP.NAN.AND P4, PT, R7, R7, P0 ;  /* 0x000000070700720b */ /* 0x000fe40000788000 */
[CC--:B-----5:R-:W-:Y:S02]  /*01e0*/  FSETP.NUM.AND P1, PT, R9.reuse, R9.reuse, P2 ;  /* 0x000000090900720b */ /* 0x0e0fe40001727000 */
[----:B------:R-:W-:Y:S02]  /*01f0*/  FSETP.NAN.AND P0, PT, R9, R9, P2 ;  /* 0x000000090900720b */ /* 0x000fe40001708000 */
[CC--:B------:R-:W-:Y:S02]  /*0200*/  FSETP.LT.OR P2, PT, R0.reuse, R7.reuse, P3 ;  /* 0x000000070000720b */ /* 0x0c0fe40001f41400 */
[----:B------:R-:W-:-:S02]  /*0210*/  FSETP.EQ.OR P4, PT, R0, R7, P4 ;  /* 0x000000070000720b */ /* 0x000fc40002782400 */
[CC--:B------:R-:W-:Y:S02]  /*0220*/  FSETP.LT.OR P1, PT, R4.reuse, R9.reuse, P1 ;  /* 0x000000090400720b */ /* 0x0c0fe40000f21400 */
[----:B------:R-:W-:Y:S02]  /*0230*/  FSETP.EQ.OR P3, PT, R4, R9, P0 ;  /* 0x000000090400720b */ /* 0x000fe40000762400 */
[----:B------:R-:W-:Y:S02]  /*0240*/  PLOP3.LUT P0, PT, P2, P4, PT, 0xa8, 0x0 ;  /* 0x000000000000781c */ /* 0x000fe40001709570 */
[----:B------:R-:W-:Y:S02]  /*0250*/  PLOP3.LUT P1, PT, P1, P3, PT, 0xa8, 0x0 ;  /* 0x000000000000781c */ /* 0x000fe40000f27570 */
[----:B------:R-:W-:Y:S02]  /*0260*/  FSEL R7, R0, R7, P0 ;  /* 0x0000000700077208 */ /* 0x000fe40000000000 */
[----:B------:R-:W-:-:S02]  /*0270*/  FSEL R9, R4, R9, P1 ;  /* 0x0000000904097208 */ /* 0x000fc40000800000 */
[----:B------:R-:W-:Y:S02]  /*0280*/  FSETP.NAN.AND P2, PT, R7, R7, PT ;  /* 0x000000070700720b */ /* 0x000fe40003f48000 */
[----:B------:R-:W-:Y:S02]  /*0290*/  FSETP.NAN.AND P5, PT, R9, R9, PT ;  /* 0x000000090900720b */ /* 0x000fe40003fa8000 */
[CC--:B------:R-:W-:Y:S02]  /*02a0*/  FSETP.NUM.AND P3, PT, R6.reuse, R6.reuse, P2 ;  /* 0x000000060600720b */ /* 0x0c0fe40001767000 */
[----:B------:R-:W-:Y:S02]  /*02b0*/  FSETP.NAN.AND P2, PT, R6, R6, P2 ;  /* 0x000000060600720b */ /* 0x000fe40001748000 */
[CC--:B------:R-:W-:Y:S02]  /*02c0*/  FSETP.NUM.AND P4, PT, R8.reuse, R8.reuse, P5 ;  /* 0x000000080800720b */ /* 0x0c0fe40002f87000 */
[----:B------:R-:W-:-:S02]  /*02d0*/  FSETP.NAN.AND P5, PT, R8, R8, P5 ;  /* 0x000000080800720b */ /* 0x000fc40002fa8000 */
[CC--:B------:R-:W-:Y:S02]  /*02e0*/  FSETP.LT.OR P3, PT, R7.reuse, R6.reuse, P3 ;  /* 0x000000060700720b */ /* 0x0c0fe40001f61400 */
[----:B------:R-:W-:Y:S02]  /*02f0*/  FSETP.EQ.OR P2, PT, R7, R6, P2 ;  /* 0x000000060700720b */ /* 0x000fe40001742400 */
[CC--:B------:R-:W-:Y:S02]  /*0300*/  FSETP.LT.OR P4, PT, R9.reuse, R8.reuse, P4 ;  /* 0x000000080900720b */ /* 0x0c0fe40002781400 */
[----:B------:R-:W-:Y:S02]  /*0310*/  FSETP.EQ.OR P5, PT, R9, R8, P5 ;  /* 0x000000080900720b */ /* 0x000fe40002fa2400 */
[----:B------:R-:W-:Y:S02]  /*0320*/  PLOP3.LUT P2, PT, P3, P2, PT, 0xa8, 0x0 ;  /* 0x000000000000781c */ /* 0x000fe40001f45570 */
[----:B------:R-:W-:-:S02]  /*0330*/  PLOP3.LUT P4, PT, P4, P5, PT, 0xa8, 0x0 ;  /* 0x000000000000781c */ /* 0x000fc4000278b570 */
[----:B------:R-:W-:Y:S02]  /*0340*/  FSEL R7, R7, R6, P2 ;  /* 0x0000000607077208 */ /* 0x000fe40001000000 */
[----:B------:R-:W-:Y:S02]  /*0350*/  SEL R13, RZ, 0x1, P0 ;  /* 0x00000001ff0d7807 */ /* 0x000fe40000000000 */
[----:B------:R-:W-:Y:S02]  /*0360*/  SEL R0, RZ, 0x1, P1 ;  /* 0x00000001ff007807 */ /* 0x000fe40000800000 */
[----:B------:R-:W-:Y:S02]  /*0370*/  FSEL R8, R9, R8, P4 ;  /* 0x0000000809087208 */ /* 0x000fe40002000000 */
[----:B------:R-:W-:Y:S02]  /*0380*/  SEL R13, R13, 0x2, P2 ;  /* 0x000000020d0d7807 */ /* 0x000fe40001000000 */
[----:B------:R-:W-:-:S02]  /*0390*/  FSETP.NAN.AND P1, PT, R7, R7, PT ;  /* 0x000000070700720b */ /* 0x000fc40003f28000 */
[----:B------:R-:W-:Y:S02]  /*03a0*/  SEL R9, R0, 0x2, P4 ;  /* 0x0000000200097807 */ /* 0x000fe40002000000 */
[----:B------:R-:W-:Y:S02]  /*03b0*/  FSETP.NAN.AND P0, PT, R8, R8, PT ;  /* 0x000000080800720b */ /* 0x000fe40003f08000 */
[----:B------:R-:W-:Y:S02]  /*03c0*/  FSETP.NAN.AND P3, PT, R10, R10, PT ;  /* 0x0000000a0a00720b */ /* 0x000fe40003f68000 */
[----:B------:R-:W-:Y:S02]  /*03d0*/  SEL R4, R13, 0x3, P1 ;  /* 0x000000030d047807 */ /* 0x000fe40000800000 */
[----:B------:R-:W-:Y:S02]  /*03e0*/  FSETP.NAN.AND P2, PT, R11, R11, PT ;  /* 0x0000000b0b00720b */ /* 0x000fe40003f48000 */
[----:B------:R-:W-:-:S02]  /*03f0*/  SEL R0, R9, 0x3, P0 ;  /* 0x0000000309007807 */ /* 0x000fc40000000000 */
[----:B------:R-:W-:Y:S02]  /*0400*/  FSETP.NEU.AND P4, PT, R7, R10, PT ;  /* 0x0000000a0700720b */ /* 0x000fe40003f8d000 */
[----:B------:R-:W-:Y:S02]  /*0410*/  SEL R4, R4, 0x3, P3 ;  /* 0x0000000304047807 */ /* 0x000fe40001800000 */
[----:B------:R-:W-:Y:S02]  /*0420*/  FSETP.NEU.AND P5, PT, R8, R11, PT ;  /* 0x0000000b0800720b */ /* 0x000fe40003fad000 */
[----:B------:R-:W-:Y:S02]  /*0430*/  SEL R0, R0, 0x3, P2 ;  /* 0x0000000300007807 */ /* 0x000fe40001000000 */
[----:B------:R-:W-:Y:S02]  /*0440*/  SEL R4, R13, R4, !P4 ;  /* 0x000000040d047207 */ /* 0x000fe40006000000 */
[----:B------:R-:W-:-:S02]  /*0450*/  SEL R0, R9, R0, !P5 ;  /* 0x0000000009007207 */ /* 0x000fc40006800000 */
[----:B------:R-:W-:Y:S02]  /*0460*/  @P1 SEL R4, R4, R13, P3 ;  /* 0x0000000d04041207 */ /* 0x000fe40001800000 */
[----:B------:R-:W-:Y:S02]  /*0470*/  FSETP.GEU.AND P4, PT, R7, R10, PT ;  /* 0x0000000a0700720b */ /* 0x000fe40003f8e000 */
[----:B------:R-:W-:Y:S02]  /*0480*/  FSETP.GEU.AND P1, PT, R8, R11, PT ;  /* 0x0000000b0800720b */ /* 0x000fe40003f2e000 */
[----:B------:R-:W-:Y:S02]  /*0490*/  @P0 SEL R0, R0, R9, P2 ;  /* 0x0000000900000207 */ /* 0x000fe40001000000 */
[----:B------:R-:W-:Y:S02]  /*04a0*/  SEL R4, R13, R4, !P4 ;  /* 0x000000040d047207 */ /* 0x000fe40006000000 */
[----:B------:R-:W-:Y:S01]  /*04b0*/  SEL R6, R9, R0, !P1 ;  /* 0x0000000009067207 */ /* 0x000fe20004800000 */
[----:B------:R-:W-:Y:S06]  /*04c0*/  @P6 EXIT ;  /* 0x000000000000694d */ /* 0x000fec0003800000 */
[----:B------:R-:W-:Y:S02]  /*04d0*/  IMAD.MOV.U32 R5, RZ, RZ, RZ ;  /* 0x000000ffff057224 */ /* 0x000fe400078e00ff */
[----:B------:R-:W-:-:S05]  /*04e0*/  IMAD.MOV.U32 R7, RZ, RZ, RZ ;  /* 0x000000ffff077224 */ /* 0x000fca00078e00ff */
[----:B------:R-:W-:Y:S01]  /*04f0*/  STG.E.128 desc[UR4][R2.64], R4 ;  /* 0x0000000402007986 */ /* 0x000fe2000c101d04 */
[----:B------:R-:W-:Y:S05]  /*0500*/  EXIT ;  /* 0x000000000000794d */ /* 0x000fea0003800000 */
.L_x_0:
[----:B------:R-:W-:-:S00]  /*0510*/  BRA `(.L_x_0) ;  /* 0xfffffffc00fc7947 */ /* 0x000fc0000383ffff */
[----:B------:R-:W-:-:S00]  /*0520*/  NOP ;  /* 0x0000000000007918 */ /* 0x000fc00000000000 */
        /* <DEDUP_REMOVED lines=13> */
.L_x_1:


//--------------------- .nv.constant0.triton_poi_fused_argmin_2 --------------------------
	.section	.nv.constant0.triton_poi_fused_argmin_2,"a",@progbits
	.sectionflags	@""
	.align	4
.nv.constant0.triton_poi_fused_argmin_2:
	.zero		548
